	.headerflags	@"EF_CUDA_TEXMODE_UNIFIED EF_CUDA_64BIT_ADDRESS EF_CUDA_ACCELERATORS EF_CUDA_SM90 EF_CUDA_VIRTUAL_SM(EF_CUDA_SM90)"
	.elftype	@"ET_EXEC"


//--------------------- .nv.info                  --------------------------
	.section	.nv.info,"",@"SHT_CUDA_INFO"
	.align	4


	//----- nvinfo : EIATTR_REGCOUNT
	.align		4
        /*0000*/ 	.byte	0x04, 0x2f
        /*0002*/ 	.short	(.L_3 - .L_2)
	.align		4
.L_2:
        /*0004*/ 	.word	index@(triton_poi_fused__native_batch_norm_legit_no_training_add_relu_21)
        /*0008*/ 	.word	0x00000014


	//----- nvinfo : EIATTR_MIN_STACK_SIZE
	.align		4
.L_3:
        /*000c*/ 	.byte	0x04, 0x12
        /*000e*/ 	.short	(.L_5 - .L_4)
	.align		4
.L_4:
        /*0010*/ 	.word	index@(triton_poi_fused__native_batch_norm_legit_no_training_add_relu_21)
        /*0014*/ 	.word	0x00000000


	//----- nvinfo : EIATTR_FRAME_SIZE
	.align		4
.L_5:
        /*0018*/ 	.byte	0x04, 0x11
        /*001a*/ 	.short	(.L_7 - .L_6)
	.align		4
.L_6:
        /*001c*/ 	.word	index@(triton_poi_fused__native_batch_norm_legit_no_training_add_relu_21)
        /*0020*/ 	.word	0x00000000


	//----- nvinfo : EIATTR_MIN_STACK_SIZE
	.align		4
.L_7:
        /*0024*/ 	.byte	0x04, 0x12
        /*0026*/ 	.short	(.L_9 - .L_8)
	.align		4
.L_8:
        /*0028*/ 	.word	index@(triton_poi_fused__native_batch_norm_legit_no_training_add_relu_21)
        /*002c*/ 	.word	0x00000000
.L_9:


//--------------------- .nv.info.triton_poi_fused__native_batch_norm_legit_no_training_add_relu_21 --------------------------
	.section	.nv.info.triton_poi_fused__native_batch_norm_legit_no_training_add_relu_21,"",@"SHT_CUDA_INFO"
	.sectionflags	@""
	.align	4


	//----- nvinfo : EIATTR_CUDA_API_VERSION
	.align		4
        /*0000*/ 	.byte	0x04, 0x37
        /*0002*/ 	.short	(.L_11 - .L_10)
.L_10:
        /*0004*/ 	.word	0x0000007c


	//----- nvinfo : EIATTR_KPARAM_INFO
	.align		4
.L_11:
        /*0008*/ 	.byte	0x04, 0x17
        /*000a*/ 	.short	(.L_13 - .L_12)
.L_12:
        /*000c*/ 	.word	0x00000000
        /*0010*/ 	.short	0x0007
        /*0012*/ 	.short	0x0038
        /*0014*/ 	.byte	0x00, 0xf0, 0x11, 0x00


	//----- nvinfo : EIATTR_KPARAM_INFO
	.align		4
.L_13:
        /*0018*/ 	.byte	0x04, 0x17
        /*001a*/ 	.short	(.L_15 - .L_14)
.L_14:
        /*001c*/ 	.word	0x00000000
        /*0020*/ 	.short	0x0006
        /*0022*/ 	.short	0x0030
        /*0024*/ 	.byte	0x00, 0xf4, 0x21, 0x00


	//----- nvinfo : EIATTR_KPARAM_INFO
	.align		4
.L_15:
        /*0028*/ 	.byte	0x04, 0x17
        /*002a*/ 	.short	(.L_17 - .L_16)
.L_16:
        /*002c*/ 	.word	0x00000000
        /*0030*/ 	.short	0x0005
        /*0032*/ 	.short	0x0028
        /*0034*/ 	.byte	0x00, 0xf4, 0x21, 0x00


	//----- nvinfo : EIATTR_KPARAM_INFO
	.align		4
.L_17:
        /*0038*/ 	.byte	0x04, 0x17
        /*003a*/ 	.short	(.L_19 - .L_18)
.L_18:
        /*003c*/ 	.word	0x00000000
        /*0040*/ 	.short	0x0004
        /*0042*/ 	.short	0x0020
        /*0044*/ 	.byte	0x00, 0xf4, 0x21, 0x00


	//----- nvinfo : EIATTR_KPARAM_INFO
	.align		4
.L_19:
        /*0048*/ 	.byte	0x04, 0x17
        /*004a*/ 	.short	(.L_21 - .L_20)
.L_20:
        /*004c*/ 	.word	0x00000000
        /*0050*/ 	.short	0x0003
        /*0052*/ 	.short	0x0018
        /*0054*/ 	.byte	0x00, 0xf4, 0x21, 0x00


	//----- nvinfo : EIATTR_KPARAM_INFO
	.align		4
.L_21:
        /*0058*/ 	.byte	0x04, 0x17
        /*005a*/ 	.short	(.L_23 - .L_22)
.L_22:
        /*005c*/ 	.word	0x00000000
        /*0060*/ 	.short	0x0002
        /*0062*/ 	.short	0x0010
        /*0064*/ 	.byte	0x00, 0xf4, 0x21, 0x00


	//----- nvinfo : EIATTR_KPARAM_INFO
	.align		4
.L_23:
        /*0068*/ 	.byte	0x04, 0x17
        /*006a*/ 	.short	(.L_25 - .L_24)
.L_24:
        /*006c*/ 	.word	0x00000000
        /*0070*/ 	.short	0x0001
        /*0072*/ 	.short	0x0008
        /*0074*/ 	.byte	0x00, 0xf4, 0x21, 0x00


	//----- nvinfo : EIATTR_KPARAM_INFO
	.align		4
.L_25:
        /*0078*/ 	.byte	0x04, 0x17
        /*007a*/ 	.short	(.L_27 - .L_26)
.L_26:
        /*007c*/ 	.word	0x00000000
        /*0080*/ 	.short	0x0000
        /*0082*/ 	.short	0x0000
        /*0084*/ 	.byte	0x00, 0xf4, 0x21, 0x00


	//----- nvinfo : EIATTR_SPARSE_MMA_MASK
	.align		4
.L_27:
        /*0088*/ 	.byte	0x03, 0x50
        /*008a*/ 	.short	0x0000


	//----- nvinfo : EIATTR_MAXREG_COUNT
	.align		4
        /*008c*/ 	.byte	0x03, 0x1b
        /*008e*/ 	.short	0x00ff


	//----- nvinfo : EIATTR_EXIT_INSTR_OFFSETS
	.align		4
        /*0090*/ 	.byte	0x04, 0x1c
        /*0092*/ 	.short	(.L_29 - .L_28)


	//   ....[0]....
.L_28:
        /*0094*/ 	.word	0x00000420


	//----- nvinfo : EIATTR_REQNTID
	.align		4
.L_29:
        /*0098*/ 	.byte	0x04, 0x10
        /*009a*/ 	.short	(.L_31 - .L_30)
.L_30:
        /*009c*/ 	.word	0x00000080
        /*00a0*/ 	.word	0x00000001
        /*00a4*/ 	.word	0x00000001


	//----- nvinfo : EIATTR_CBANK_PARAM_SIZE
	.align		4
.L_31:
        /*00a8*/ 	.byte	0x03, 0x19
        /*00aa*/ 	.short	0x003c


	//----- nvinfo : EIATTR_PARAM_CBANK
	.align		4
        /*00ac*/ 	.byte	0x04, 0x0a
        /*00ae*/ 	.short	(.L_33 - .L_32)
	.align		4
.L_32:
        /*00b0*/ 	.word	index@(.nv.constant0.triton_poi_fused__native_batch_norm_legit_no_training_add_relu_21)
        /*00b4*/ 	.short	0x0210
        /*00b6*/ 	.short	0x003c


	//----- nvinfo : EIATTR_SW_WAR
	.align		4
.L_33:
        /*00b8*/ 	.byte	0x04, 0x36
        /*00ba*/ 	.short	(.L_35 - .L_34)
.L_34:
        /*00bc*/ 	.word	0x00000008
.L_35:


//--------------------- .nv.callgraph             --------------------------
	.section	.nv.callgraph,"",@"SHT_CUDA_CALLGRAPH"
	.align	4
	.sectionentsize	8
	.align		4
        /*0000*/ 	.word	0x00000000
	.align		4
        /*0004*/ 	.word	0xffffffff
	.align		4
        /*0008*/ 	.word	0x00000000
	.align		4
        /*000c*/ 	.word	0xfffffffe
	.align		4
        /*0010*/ 	.word	0x00000000
	.align		4
        /*0014*/ 	.word	0xfffffffd
	.align		4
        /*0018*/ 	.word	0x00000000
	.align		4
        /*001c*/ 	.word	0xfffffffc


//--------------------- .nv.constant4             --------------------------
	.section	.nv.constant4,"a",@progbits
	.align	8
	.align		8
.nv.constant4:
        /*0000*/ 	.dword	_$_str
	.align		8
        /*0008*/ 	.dword	_$_str_$_2


//--------------------- .text.triton_poi_fused__native_batch_norm_legit_no_training_add_relu_21 --------------------------
	.section	.text.triton_poi_fused__native_batch_norm_legit_no_training_add_relu_21,"ax",@progbits
	.align	128
        .global         triton_poi_fused__native_batch_norm_legit_no_training_add_relu_21
        .type           triton_poi_fused__native_batch_norm_legit_no_training_add_relu_21,@function
        .size           triton_poi_fused__native_batch_norm_legit_no_training_add_relu_21,(.L_x_1 - triton_poi_fused__native_batch_norm_legit_no_training_add_relu_21)
        .other          triton_poi_fused__native_batch_norm_legit_no_training_add_relu_21,@"STO_CUDA_ENTRY STV_DEFAULT"
triton_poi_fused__native_batch_norm_legit_no_training_add_relu_21:
.text.triton_poi_fused__native_batch_norm_legit_no_training_add_relu_21:
[----:B------:R-:W-:Y:S01]  /*0000*/  LDC R1, c[0x0][0x28] ;  /* 0x00000a00ff017b82 */ /* 0x000fe20000000800 */
[----:B------:R-:W1:Y:S07]  /*0010*/  S2R R0, SR_TID.X ;  /* 0x0000000000007919 */ /* 0x000e6e0000002100 */
[----:B------:R-:W2:Y:S01]  /*0020*/  LDC.64 R2, c[0x0][0x220] ;  /* 0x00008800ff027b82 */ /* 0x000ea20000000a00 */
[----:B------:R-:W-:Y:S01]  /*0030*/  ULDC.64 UR4, c[0x0][0x208] ;  /* 0x0000820000047ab9 */ /* 0x000fe20000000a00 */
[----:B------:R-:W3:Y:S06]  /*0040*/  S2R R7, SR_CTAID.X ;  /* 0x0000000000077919 */ /* 0x000eec0000002500 */
[----:B------:R-:W4:Y:S08]  /*0050*/  LDC.64 R8, c[0x0][0x228] ;  /* 0x00008a00ff087b82 */ /* 0x000f300000000a00 */
[----:B------:R-:W5:Y:S08]  /*0060*/  LDC.64 R10, c[0x0][0x230] ;  /* 0x00008c00ff0a7b82 */ /* 0x000f700000000a00 */
[----:B------:R-:W4:Y:S01]  /*0070*/  LDC.64 R12, c[0x0][0x238] ;  /* 0x00008e00ff0c7b82 */ /* 0x000f220000000a00 */
[----:B-1----:R-:W-:-:S02]  /*0080*/  SHF.L.U32 R0, R0, 0x1, RZ ;  /* 0x0000000100007819 */ /* 0x002fc400000006ff */
[----:B---3--:R-:W-:Y:S02]  /*0090*/  SHF.R.S32.HI R5, RZ, 0x17, R7 ;  /* 0x00000017ff057819 */ /* 0x008fe40000011407 */
[----:B------:R-:W-:Y:S02]  /*00a0*/  LOP3.LUT R0, R0, 0xfe, RZ, 0xc0, !PT ;  /* 0x000000fe00007812 */ /* 0x000fe400078ec0ff */
[----:B------:R-:W-:Y:S02]  /*00b0*/  SGXT R5, R5, 0x1 ;  /* 0x000000010505781a */ /* 0x000fe40000000200 */
[----:B------:R-:W-:Y:S02]  /*00c0*/  LEA R0, R7, R0, 0x8 ;  /* 0x0000000007007211 */ /* 0x000fe400078e40ff */
[----:B------:R-:W1:Y:S02]  /*00d0*/  LDC.64 R6, c[0x0][0x218] ;  /* 0x00008600ff067b82 */ /* 0x000e640000000a00 */
[----:B------:R-:W-:-:S04]  /*00e0*/  LEA.HI R5, R5, R0, RZ, 0x9 ;  /* 0x0000000005057211 */ /* 0x000fc800078f48ff */
[----:B------:R-:W-:-:S04]  /*00f0*/  LOP3.LUT R5, R5, 0xfffffe00, RZ, 0xc0, !PT ;  /* 0xfffffe0005057812 */ /* 0x000fc800078ec0ff */
[----:B------:R-:W-:Y:S02]  /*0100*/  IADD3 R15, R0, -R5, RZ ;  /* 0x80000005000f7210 */ /* 0x000fe40007ffe0ff */
[----:B------:R-:W3:Y:S03]  /*0110*/  LDC.64 R4, c[0x0][0x210] ;  /* 0x00008400ff047b82 */ /* 0x000ee60000000a00 */
[----:B--2---:R-:W-:-:S06]  /*0120*/  IMAD.WIDE R2, R15, 0x4, R2 ;  /* 0x000000040f027825 */ /* 0x004fcc00078e0202 */
[----:B------:R-:W2:Y:S01]  /*0130*/  LDG.E.EL.64 R2, desc[UR4][R2.64] ;  /* 0x0000000402027981 */ /* 0x000ea2000c2e1b00 */
[----:B-1----:R-:W-:-:S04]  /*0140*/  IMAD.WIDE R6, R15, 0x4, R6 ;  /* 0x000000040f067825 */ /* 0x002fc800078e0206 */
[C---:B----4-:R-:W-:Y:S02]  /*0150*/  IMAD.WIDE R8, R15.reuse, 0x4, R8 ;  /* 0x000000040f087825 */ /* 0x050fe400078e0208 */
[----:B------:R-:W4:Y:S02]  /*0160*/  LDG.E.EL.64 R6, desc[UR4][R6.64] ;  /* 0x0000000406067981 */ /* 0x000f24000c2e1b00 */
[----:B-----5:R-:W-:Y:S02]  /*0170*/  IMAD.WIDE R10, R15, 0x4, R10 ;  /* 0x000000040f0a7825 */ /* 0x020fe400078e020a */
[----:B------:R-:W5:Y:S02]  /*0180*/  LDG.E.EL.64 R8, desc[UR4][R8.64] ;  /* 0x0000000408087981 */ /* 0x000f64000c2e1b00 */
[C---:B---3--:R-:W-:Y:S02]  /*0190*/  IMAD.WIDE R4, R0.reuse, 0x4, R4 ;  /* 0x0000000400047825 */ /* 0x048fe400078e0204 */
[----:B------:R-:W5:Y:S04]  /*01a0*/  LDG.E.EL.64 R10, desc[UR4][R10.64] ;  /* 0x000000040a0a7981 */ /* 0x000f68000c2e1b00 */
[----:B------:R-:W4:Y:S01]  /*01b0*/  LDG.E.64 R4, desc[UR4][R4.64] ;  /* 0x0000000404047981 */ /* 0x000f22000c1e1b00 */
[----:B0-----:R-:W-:-:S06]  /*01c0*/  IMAD.WIDE R12, R0, 0x4, R12 ;  /* 0x00000004000c7825 */ /* 0x001fcc00078e020c */
[----:B------:R-:W3:Y:S01]  /*01d0*/  LDG.E.64 R12, desc[UR4][R12.64] ;  /* 0x000000040c0c7981 */ /* 0x000ee2000c1e1b00 */
[----:B------:R-:W-:Y:S01]  /*01e0*/  HFMA2.MMA R16, -RZ, RZ, 1.625, 0 ;  /* 0x3e800000ff107435 */ /* 0x000fe200000001ff */
[----:B--2---:R-:W-:Y:S01]  /*01f0*/  FADD R2, R2, 9.9999997473787516356e-06 ;  /* 0x3727c5ac02027421 */ /* 0x004fe20000000000 */
[----:B------:R-:W-:-:S03]  /*0200*/  FADD R3, R3, 9.9999997473787516356e-06 ;  /* 0x3727c5ac03037421 */ /* 0x000fc60000000000 */
[----:B------:R-:W0:Y:S08]  /*0210*/  MUFU.SQRT R14, R2 ;  /* 0x00000002000e7308 */ /* 0x000e300000002000 */
[----:B------:R1:W2:Y:S01]  /*0220*/  MUFU.SQRT R15, R3 ;  /* 0x00000003000f7308 */ /* 0x0002a20000002000 */
[C---:B0-----:R-:W-:Y:S02]  /*0230*/  FSETP.GT.AND P0, PT, R14.reuse, 8.50705917302346158658e+37, PT ;  /* 0x7e8000000e00780b */ /* 0x041fe40003f04000 */
[----:B------:R-:W-:Y:S01]  /*0240*/  FSETP.GEU.AND P2, PT, R14, 1.175494350822287508e-38, PT ;  /* 0x008000000e00780b */ /* 0x000fe20003f4e000 */
[----:B-1----:R-:W0:Y:S01]  /*0250*/  LDC.64 R2, c[0x0][0x240] ;  /* 0x00009000ff027b82 */ /* 0x002e220000000a00 */
[----:B--2---:R-:W-:-:S02]  /*0260*/  FSETP.GT.AND P1, PT, R15, 8.50705917302346158658e+37, PT ;  /* 0x7e8000000f00780b */ /* 0x004fc40003f24000 */
[----:B------:R-:W-:-:S07]  /*0270*/  FSETP.GEU.AND P3, PT, R15, 1.175494350822287508e-38, PT ;  /* 0x008000000f00780b */ /* 0x000fce0003f6e000 */
[----:B------:R-:W-:-:S04]  /*0280*/  @P0 FMUL R14, R14, 0.25 ;  /* 0x3e8000000e0e0820 */ /* 0x000fc80000400000 */
[----:B------:R-:W-:Y:S01]  /*0290*/  @!P2 FMUL R14, R14, 16777216 ;  /* 0x4b8000000e0ea820 */ /* 0x000fe20000400000 */
[----:B------:R-:W-:-:S04]  /*02a0*/  @P1 FMUL R15, R15, 0.25 ;  /* 0x3e8000000f0f1820 */ /* 0x000fc80000400000 */
[----:B------:R-:W-:Y:S01]  /*02b0*/  @!P3 FMUL R15, R15, 16777216 ;  /* 0x4b8000000f0fb820 */ /* 0x000fe20000400000 */
[----:B------:R-:W1:Y:S01]  /*02c0*/  MUFU.RCP R14, R14 ;  /* 0x0000000e000e7308 */ /* 0x000e620000001000 */
[----:B------:R-:W-:-:S07]  /*02d0*/  FSEL R17, R16, 1, P0 ;  /* 0x3f80000010117808 */ /* 0x000fce0000000000 */
[----:B------:R-:W2:Y:S01]  /*02e0*/  MUFU.RCP R15, R15 ;  /* 0x0000000f000f7308 */ /* 0x000ea20000001000 */
[----:B------:R-:W-:Y:S01]  /*02f0*/  FSEL R16, R16, 1, P1 ;  /* 0x3f80000010107808 */ /* 0x000fe20000800000 */
[----:B------:R-:W-:Y:S01]  /*0300*/  @!P2 FMUL R17, R17, 16777216 ;  /* 0x4b8000001111a820 */ /* 0x000fe20000400000 */
[----:B----4-:R-:W-:-:S03]  /*0310*/  FADD R4, R4, -R6 ;  /* 0x8000000604047221 */ /* 0x010fc60000000000 */
[----:B------:R-:W-:Y:S01]  /*0320*/  @!P3 FMUL R16, R16, 16777216 ;  /* 0x4b8000001010b820 */ /* 0x000fe20000400000 */
[----:B-1----:R-:W-:Y:S01]  /*0330*/  FMUL R17, R14, R17 ;  /* 0x000000110e117220 */ /* 0x002fe20000400000 */
[----:B------:R-:W-:-:S03]  /*0340*/  FADD R5, R5, -R7 ;  /* 0x8000000705057221 */ /* 0x000fc60000000000 */
[----:B------:R-:W-:Y:S01]  /*0350*/  FMUL R17, R4, R17 ;  /* 0x0000001104117220 */ /* 0x000fe20000400000 */
[----:B--2---:R-:W-:-:S03]  /*0360*/  FMUL R16, R15, R16 ;  /* 0x000000100f107220 */ /* 0x004fc60000400000 */
[----:B-----5:R-:W-:Y:S01]  /*0370*/  FFMA R17, R8, R17, R10 ;  /* 0x0000001108117223 */ /* 0x020fe2000000000a */
[----:B------:R-:W-:-:S04]  /*0380*/  FMUL R16, R5, R16 ;  /* 0x0000001005107220 */ /* 0x000fc80000400000 */
[----:B------:R-:W-:Y:S01]  /*0390*/  FFMA R16, R9, R16, R11 ;  /* 0x0000001009107223 */ /* 0x000fe2000000000b */
[----:B---3--:R-:W-:Y:S01]  /*03a0*/  FSETP.GEU.AND P0, PT, R17, -R12, PT ;  /* 0x8000000c1100720b */ /* 0x008fe20003f0e000 */
[----:B------:R-:W-:Y:S02]  /*03b0*/  FADD R12, R12, R17 ;  /* 0x000000110c0c7221 */ /* 0x000fe40000000000 */
[----:B------:R-:W-:Y:S01]  /*03c0*/  FADD R4, R13, R16 ;  /* 0x000000100d047221 */ /* 0x000fe20000000000 */
[----:B------:R-:W-:Y:S01]  /*03d0*/  FSETP.GEU.AND P1, PT, R16, -R13, PT ;  /* 0x8000000d1000720b */ /* 0x000fe20003f2e000 */
[----:B0-----:R-:W-:Y:S01]  /*03e0*/  IMAD.WIDE R2, R0, 0x4, R2 ;  /* 0x0000000400027825 */ /* 0x001fe200078e0202 */
[----:B------:R-:W-:Y:S02]  /*03f0*/  FSEL R12, R12, RZ, P0 ;  /* 0x000000ff0c0c7208 */ /* 0x000fe40000000000 */
[----:B------:R-:W-:-:S05]  /*0400*/  FSEL R13, R4, RZ, P1 ;  /* 0x000000ff040d7208 */ /* 0x000fca0000800000 */
[----:B------:R-:W-:Y:S01]  /*0410*/  STG.E.64 desc[UR4][R2.64], R12 ;  /* 0x0000000c02007986 */ /* 0x000fe2000c101b04 */
[----:B------:R-:W-:Y:S05]  /*0420*/  EXIT ;  /* 0x000000000000794d */ /* 0x000fea0003800000 */
.L_x_0:
[----:B------:R-:W-:-:S00]  /*0430*/  BRA `(.L_x_0) ;  /* 0xfffffffc00fc7947 */ /* 0x000fc0000383ffff */
[----:B------:R-:W-:-:S00]  /*0440*/  NOP ;  /* 0x0000000000007918 */ /* 0x000fc00000000000 */
        /* <DEDUP_REMOVED lines=11> */
.L_x_1:


//--------------------- .nv.global.init           --------------------------
	.section	.nv.global.init,"aw",@progbits
.nv.global.init:
	.type		_$_str,@object
	.size		_$_str,(_$_str_$_2 - _$_str)
_$_str:
        /*0000*/ 	.byte	0x5f, 0x5f, 0x43, 0x55, 0x44, 0x41, 0x5f, 0x46, 0x54, 0x5a, 0x00
	.type		_$_str_$_2,@object
	.size		_$_str_$_2,(.L_1 - _$_str_$_2)
_$_str_$_2:
        /*000b*/ 	.byte	0x5f, 0x5f, 0x43, 0x55, 0x44, 0x41, 0x5f, 0x50, 0x52, 0x45, 0x43, 0x5f, 0x53, 0x51, 0x52, 0x54
        /*001b*/ 	.byte	0x00
.L_1:


//--------------------- .nv.constant0.triton_poi_fused__native_batch_norm_legit_no_training_add_relu_21 --------------------------
	.section	.nv.constant0.triton_poi_fused__native_batch_norm_legit_no_training_add_relu_21,"a",@progbits
	.sectionflags	@""
	.align	4
.nv.constant0.triton_poi_fused__native_batch_norm_legit_no_training_add_relu_21:
	.zero		588
